//
// Generated by NVIDIA NVVM Compiler
//
// Compiler Build ID: CL-36424714
// Cuda compilation tools, release 13.0, V13.0.88
// Based on NVVM 20.0.0
//

.version 9.0
.target sm_100
.address_size 64

	// .globl	_Z3addPii

.visible .entry _Z3addPii(
	.param .u64 .ptr .align 1 _Z3addPii_param_0,
	.param .u32 _Z3addPii_param_1
)
{
	.reg .pred 	%p<2>;
	.reg .b32 	%r<13>;
	.reg .b64 	%rd<7>;

	ld.param.u64 	%rd1, [_Z3addPii_param_0];
	ld.param.u32 	%r3, [_Z3addPii_param_1];
	mov.u32 	%r4, %ctaid.x;
	mov.u32 	%r5, %ntid.x;
	mov.u32 	%r6, %tid.x;
	mad.lo.s32 	%r1, %r4, %r5, %r6;
	shr.u32 	%r7, %r3, 31;
	add.s32 	%r8, %r3, %r7;
	shr.s32 	%r2, %r8, 1;
	setp.ge.s32 	%p1, %r1, %r2;
	@%p1 bra 	$L__BB0_2;
	cvta.to.global.u64 	%rd2, %rd1;
	add.s32 	%r9, %r2, %r1;
	mul.wide.s32 	%rd3, %r9, 4;
	add.s64 	%rd4, %rd2, %rd3;
	ld.global.u32 	%r10, [%rd4];
	mul.wide.s32 	%rd5, %r1, 4;
	add.s64 	%rd6, %rd2, %rd5;
	ld.global.u32 	%r11, [%rd6];
	add.s32 	%r12, %r11, %r10;
	st.global.u32 	[%rd6], %r12;
$L__BB0_2:
	ret;

}


// ===== COMPILED SASS (sm_100) =====

	.target	sm_100

	.elftype	@"ET_EXEC"


//--------------------- .note.nv.tkinfo           --------------------------
	.section	.note.nv.tkinfo,"",@"SHT_NOTE"
	.sectionflags	@"SHF_NOTE_NV_TKINFO"
	.tkinfo
        /*0018*/ 	.word	0x00000002
        /*0030*/ 	.string	""
        /*0030*/ 	.string	"ptxas"
        /*0030*/ 	.string	"Cuda compilation tools, release 13.0, V13.0.88"
        /*0030*/ 	.string	"Build cuda_13.0.r13.0/compiler.36424714_0"
        /*0030*/ 	.string	"-arch sm_100 -m 64 "



//--------------------- .note.nv.cuinfo           --------------------------
	.section	.note.nv.cuinfo,"",@"SHT_NOTE"
	.sectionflags	@"SHF_NOTE_NV_CUINFO"
        /*0018*/ 	.short	0x0002
        /*001a*/ 	.short	0x0064
        /*001c*/ 	.short	0x0082
	.zero		2


//--------------------- .nv.info                  --------------------------
	.section	.nv.info,"",@"SHT_CUDA_INFO"
	.align	4


	//----- nvinfo : EIATTR_REGCOUNT
	.align		4
        /*0000*/ 	.byte	0x04, 0x2f
        /*0002*/ 	.short	(.L_1 - .L_0)
	.align		4
.L_0:
        /*0004*/ 	.word	index@(_Z3addPii)
        /*0008*/ 	.word	0x0000000a


	//----- nvinfo : EIATTR_FRAME_SIZE
	.align		4
.L_1:
        /*000c*/ 	.byte	0x04, 0x11
        /*000e*/ 	.short	(.L_3 - .L_2)
	.align		4
.L_2:
        /*0010*/ 	.word	index@(_Z3addPii)
        /*0014*/ 	.word	0x00000000


	//----- nvinfo : EIATTR_MIN_STACK_SIZE
	.align		4
.L_3:
        /*0018*/ 	.byte	0x04, 0x12
        /*001a*/ 	.short	(.L_5 - .L_4)
	.align		4
.L_4:
        /*001c*/ 	.word	index@(_Z3addPii)
        /*0020*/ 	.word	0x00000000
.L_5:


//--------------------- .nv.compat                --------------------------
	.section	.nv.compat,"",@"SHT_CUDA_COMPAT_INFO"
	.align	4
        /*0000*/ 	.byte	0x02, 0x09, 0x00, 0x00, 0x02, 0x02, 0x01, 0x00, 0x02, 0x05, 0x05, 0x00, 0x03, 0x07, 0x01, 0x01
        /*0010*/ 	.byte	0x02, 0x03, 0x00, 0x00, 0x02, 0x06, 0x01, 0x00, 0x04, 0x0b, 0x08, 0x00, 0x09, 0x00, 0x00, 0x00
        /*0020*/ 	.byte	0x00, 0x00, 0x00, 0x00


//--------------------- .nv.info._Z3addPii        --------------------------
	.section	.nv.info._Z3addPii,"",@"SHT_CUDA_INFO"
	.sectionflags	@""
	.align	4


	//----- nvinfo : EIATTR_CUDA_API_VERSION
	.align		4
        /*0000*/ 	.byte	0x04, 0x37
        /*0002*/ 	.short	(.L_7 - .L_6)
.L_6:
        /*0004*/ 	.word	0x00000082


	//----- nvinfo : EIATTR_KPARAM_INFO
	.align		4
.L_7:
        /*0008*/ 	.byte	0x04, 0x17
        /*000a*/ 	.short	(.L_9 - .L_8)
.L_8:
        /*000c*/ 	.word	0x00000000
        /*0010*/ 	.short	0x0001
        /*0012*/ 	.short	0x0008
        /*0014*/ 	.byte	0x00, 0xf0, 0x11, 0x00


	//----- nvinfo : EIATTR_KPARAM_INFO
	.align		4
.L_9:
        /*0018*/ 	.byte	0x04, 0x17
        /*001a*/ 	.short	(.L_11 - .L_10)
.L_10:
        /*001c*/ 	.word	0x00000000
        /*0020*/ 	.short	0x0000
        /*0022*/ 	.short	0x0000
        /*0024*/ 	.byte	0x00, 0xf5, 0x21, 0x00


	//----- nvinfo : EIATTR_SPARSE_MMA_MASK
	.align		4
.L_11:
        /*0028*/ 	.byte	0x03, 0x50
        /*002a*/ 	.short	0x0000


	//----- nvinfo : EIATTR_MAXREG_COUNT
	.align		4
        /*002c*/ 	.byte	0x03, 0x1b
        /*002e*/ 	.short	0x00ff


	//----- nvinfo : EIATTR_MERCURY_ISA_VERSION
	.align		4
        /*0030*/ 	.byte	0x03, 0x5f
        /*0032*/ 	.short	0x0101


	//----- nvinfo : EIATTR_VRC_CTA_INIT_COUNT
	.align		4
        /*0034*/ 	.byte	0x02, 0x4a
	.zero		1
	.zero		1


	//----- nvinfo : EIATTR_EXIT_INSTR_OFFSETS
	.align		4
        /*0038*/ 	.byte	0x04, 0x1c
        /*003a*/ 	.short	(.L_13 - .L_12)


	//   ....[0]....
.L_12:
        /*003c*/ 	.word	0x00000090


	//   ....[1]....
        /*0040*/ 	.word	0x00000130


	//----- nvinfo : EIATTR_CBANK_PARAM_SIZE
	.align		4
.L_13:
        /*0044*/ 	.byte	0x03, 0x19
        /*0046*/ 	.short	0x000c


	//----- nvinfo : EIATTR_PARAM_CBANK
	.align		4
        /*0048*/ 	.byte	0x04, 0x0a
        /*004a*/ 	.short	(.L_15 - .L_14)
	.align		4
.L_14:
        /*004c*/ 	.word	index@(.nv.constant0._Z3addPii)
        /*0050*/ 	.short	0x0380
        /*0052*/ 	.short	0x000c


	//----- nvinfo : EIATTR_SW_WAR
	.align		4
.L_15:
        /*0054*/ 	.byte	0x04, 0x36
        /*0056*/ 	.short	(.L_17 - .L_16)
.L_16:
        /*0058*/ 	.word	0x00000008
.L_17:


//--------------------- .nv.callgraph             --------------------------
	.section	.nv.callgraph,"",@"SHT_CUDA_CALLGRAPH"
	.align	4
	.sectionentsize	8
	.align		4
        /*0000*/ 	.word	0x00000000
	.align		4
        /*0004*/ 	.word	0xffffffff
	.align		4
        /*0008*/ 	.word	0x00000000
	.align		4
        /*000c*/ 	.word	0xfffffffe
	.align		4
        /*0010*/ 	.word	0x00000000
	.align		4
        /*0014*/ 	.word	0xfffffffd
	.align		4
        /*0018*/ 	.word	0x00000000
	.align		4
        /*001c*/ 	.word	0xfffffffc


//--------------------- .text._Z3addPii           --------------------------
	.section	.text._Z3addPii,"ax",@progbits
	.align	128
        .global         _Z3addPii
        .type           _Z3addPii,@function
        .size           _Z3addPii,(.L_x_1 - _Z3addPii)
        .other          _Z3addPii,@"STO_CUDA_ENTRY STV_DEFAULT"
_Z3addPii:
.text._Z3addPii:
[----:B------:R-:W-:Y:S01]  /*0000*/  LDC R1, c[0x0][0x37c] ;  /* 0x0000df00ff017b82 */ /* 0x000fe20000000800 */
[----:B------:R-:W0:Y:S07]  /*0010*/  S2R R0, SR_TID.X ;  /* 0x0000000000007919 */ /* 0x000e2e0000002100 */
[----:B------:R-:W0:Y:S01]  /*0020*/  S2UR UR5, SR_CTAID.X ;  /* 0x00000000000579c3 */ /* 0x000e220000002500 */
[----:B------:R-:W1:Y:S07]  /*0030*/  LDCU UR4, c[0x0][0x388] ;  /* 0x00007100ff0477ac */ /* 0x000e6e0008000800 */
[----:B------:R-:W0:Y:S01]  /*0040*/  LDC R7, c[0x0][0x360] ;  /* 0x0000d800ff077b82 */ /* 0x000e220000000800 */
[----:B-1----:R-:W-:-:S04]  /*0050*/  ULEA.HI UR4, UR4, UR4, URZ, 0x1 ;  /* 0x0000000404047291 */ /* 0x002fc8000f8f08ff */
[----:B------:R-:W-:Y:S01]  /*0060*/  USHF.R.S32.HI UR4, URZ, 0x1, UR4 ;  /* 0x00000001ff047899 */ /* 0x000fe20008011404 */
[----:B0-----:R-:W-:-:S05]  /*0070*/  IMAD R7, R7, UR5, R0 ;  /* 0x0000000507077c24 */ /* 0x001fca000f8e0200 */
[----:B------:R-:W-:-:S13]  /*0080*/  ISETP.GE.AND P0, PT, R7, UR4, PT ;  /* 0x0000000407007c0c */ /* 0x000fda000bf06270 */
[----:B------:R-:W-:Y:S05]  /*0090*/  @P0 EXIT ;  /* 0x000000000000094d */ /* 0x000fea0003800000 */
[----:B------:R-:W0:Y:S01]  /*00a0*/  LDC.64 R4, c[0x0][0x380] ;  /* 0x0000e000ff047b82 */ /* 0x000e220000000a00 */
[----:B------:R-:W1:Y:S01]  /*00b0*/  LDCU.64 UR6, c[0x0][0x358] ;  /* 0x00006b00ff0677ac */ /* 0x000e620008000a00 */
[----:B------:R-:W-:-:S05]  /*00c0*/  IADD3 R3, PT, PT, R7, UR4, RZ ;  /* 0x0000000407037c10 */ /* 0x000fca000fffe0ff */
[----:B0-----:R-:W-:-:S04]  /*00d0*/  IMAD.WIDE R2, R3, 0x4, R4 ;  /* 0x0000000403027825 */ /* 0x001fc800078e0204 */
[----:B------:R-:W-:Y:S02]  /*00e0*/  IMAD.WIDE R4, R7, 0x4, R4 ;  /* 0x0000000407047825 */ /* 0x000fe400078e0204 */
[----:B-1----:R-:W2:Y:S04]  /*00f0*/  LDG.E R2, desc[UR6][R2.64] ;  /* 0x0000000602027981 */ /* 0x002ea8000c1e1900 */
[----:B------:R-:W2:Y:S02]  /*0100*/  LDG.E R7, desc[UR6][R4.64] ;  /* 0x0000000604077981 */ /* 0x000ea4000c1e1900 */
[----:B--2---:R-:W-:-:S05]  /*0110*/  IADD3 R7, PT, PT, R2, R7, RZ ;  /* 0x0000000702077210 */ /* 0x004fca0007ffe0ff */
[----:B------:R-:W-:Y:S01]  /*0120*/  STG.E desc[UR6][R4.64], R7 ;  /* 0x0000000704007986 */ /* 0x000fe2000c101906 */
[----:B------:R-:W-:Y:S05]  /*0130*/  EXIT ;  /* 0x000000000000794d */ /* 0x000fea0003800000 */
.L_x_0:
[----:B------:R-:W-:-:S00]  /*0140*/  BRA `(.L_x_0) ;  /* 0xfffffffc00fc7947 */ /* 0x000fc0000383ffff */
[----:B------:R-:W-:-:S00]  /*0150*/  NOP ;  /* 0x0000000000007918 */ /* 0x000fc00000000000 */
        /* <DEDUP_REMOVED lines=10> */
.L_x_1:


//--------------------- .nv.shared.reserved.0     --------------------------
	.section	.nv.shared.reserved.0,"aw",@nobits
	.weak		__nv_reservedSMEM_offset_0_alias
	.size		__nv_reservedSMEM_offset_0_alias, 0, 64
	.other		__nv_reservedSMEM_offset_0_alias,@"STO_CUDA_RESERVED_SHARED STV_DEFAULT"
__nv_reservedSMEM_offset_0_alias:
	.zero		0
	.zero		64


//--------------------- .nv.constant0._Z3addPii   --------------------------
	.section	.nv.constant0._Z3addPii,"a",@progbits
	.sectionflags	@""
	.align	4
.nv.constant0._Z3addPii:
	.zero		908


//--------------------- SYMBOLS --------------------------

	.type		.nv.reservedSmem.offset0,@object
	.size		.nv.reservedSmem.offset0,0x4
